	.headerflags	@"EF_CUDA_TEXMODE_UNIFIED EF_CUDA_64BIT_ADDRESS EF_CUDA_ACCELERATORS EF_CUDA_SM90 EF_CUDA_VIRTUAL_SM(EF_CUDA_SM90)"
	.elftype	@"ET_EXEC"


//--------------------- .nv.info                  --------------------------
	.section	.nv.info,"",@"SHT_CUDA_INFO"
	.align	4


	//----- nvinfo : EIATTR_REGCOUNT
	.align		4
        /*0000*/ 	.byte	0x04, 0x2f
        /*0002*/ 	.short	(.L_3 - .L_2)
	.align		4
.L_2:
        /*0004*/ 	.word	index@(triton_poi_fused__native_batch_norm_legit_no_training_cat_relu_3)
        /*0008*/ 	.word	0x00000017


	//----- nvinfo : EIATTR_MIN_STACK_SIZE
	.align		4
.L_3:
        /*000c*/ 	.byte	0x04, 0x12
        /*000e*/ 	.short	(.L_5 - .L_4)
	.align		4
.L_4:
        /*0010*/ 	.word	index@(triton_poi_fused__native_batch_norm_legit_no_training_cat_relu_3)
        /*0014*/ 	.word	0x00000000


	//----- nvinfo : EIATTR_FRAME_SIZE
	.align		4
.L_5:
        /*0018*/ 	.byte	0x04, 0x11
        /*001a*/ 	.short	(.L_7 - .L_6)
	.align		4
.L_6:
        /*001c*/ 	.word	index@(triton_poi_fused__native_batch_norm_legit_no_training_cat_relu_3)
        /*0020*/ 	.word	0x00000000


	//----- nvinfo : EIATTR_MIN_STACK_SIZE
	.align		4
.L_7:
        /*0024*/ 	.byte	0x04, 0x12
        /*0026*/ 	.short	(.L_9 - .L_8)
	.align		4
.L_8:
        /*0028*/ 	.word	index@(triton_poi_fused__native_batch_norm_legit_no_training_cat_relu_3)
        /*002c*/ 	.word	0x00000000
.L_9:


//--------------------- .nv.info.triton_poi_fused__native_batch_norm_legit_no_training_cat_relu_3 --------------------------
	.section	.nv.info.triton_poi_fused__native_batch_norm_legit_no_training_cat_relu_3,"",@"SHT_CUDA_INFO"
	.sectionflags	@""
	.align	4


	//----- nvinfo : EIATTR_CUDA_API_VERSION
	.align		4
        /*0000*/ 	.byte	0x04, 0x37
        /*0002*/ 	.short	(.L_11 - .L_10)
.L_10:
        /*0004*/ 	.word	0x0000007c


	//----- nvinfo : EIATTR_KPARAM_INFO
	.align		4
.L_11:
        /*0008*/ 	.byte	0x04, 0x17
        /*000a*/ 	.short	(.L_13 - .L_12)
.L_12:
        /*000c*/ 	.word	0x00000000
        /*0010*/ 	.short	0x0008
        /*0012*/ 	.short	0x0040
        /*0014*/ 	.byte	0x00, 0xf0, 0x11, 0x00


	//----- nvinfo : EIATTR_KPARAM_INFO
	.align		4
.L_13:
        /*0018*/ 	.byte	0x04, 0x17
        /*001a*/ 	.short	(.L_15 - .L_14)
.L_14:
        /*001c*/ 	.word	0x00000000
        /*0020*/ 	.short	0x0007
        /*0022*/ 	.short	0x0038
        /*0024*/ 	.byte	0x00, 0xf4, 0x21, 0x00


	//----- nvinfo : EIATTR_KPARAM_INFO
	.align		4
.L_15:
        /*0028*/ 	.byte	0x04, 0x17
        /*002a*/ 	.short	(.L_17 - .L_16)
.L_16:
        /*002c*/ 	.word	0x00000000
        /*0030*/ 	.short	0x0006
        /*0032*/ 	.short	0x0030
        /*0034*/ 	.byte	0x00, 0xf4, 0x21, 0x00


	//----- nvinfo : EIATTR_KPARAM_INFO
	.align		4
.L_17:
        /*0038*/ 	.byte	0x04, 0x17
        /*003a*/ 	.short	(.L_19 - .L_18)
.L_18:
        /*003c*/ 	.word	0x00000000
        /*0040*/ 	.short	0x0005
        /*0042*/ 	.short	0x0028
        /*0044*/ 	.byte	0x00, 0xf4, 0x21, 0x00


	//----- nvinfo : EIATTR_KPARAM_INFO
	.align		4
.L_19:
        /*0048*/ 	.byte	0x04, 0x17
        /*004a*/ 	.short	(.L_21 - .L_20)
.L_20:
        /*004c*/ 	.word	0x00000000
        /*0050*/ 	.short	0x0004
        /*0052*/ 	.short	0x0020
        /*0054*/ 	.byte	0x00, 0xf4, 0x21, 0x00


	//----- nvinfo : EIATTR_KPARAM_INFO
	.align		4
.L_21:
        /*0058*/ 	.byte	0x04, 0x17
        /*005a*/ 	.short	(.L_23 - .L_22)
.L_22:
        /*005c*/ 	.word	0x00000000
        /*0060*/ 	.short	0x0003
        /*0062*/ 	.short	0x0018
        /*0064*/ 	.byte	0x00, 0xf4, 0x21, 0x00


	//----- nvinfo : EIATTR_KPARAM_INFO
	.align		4
.L_23:
        /*0068*/ 	.byte	0x04, 0x17
        /*006a*/ 	.short	(.L_25 - .L_24)
.L_24:
        /*006c*/ 	.word	0x00000000
        /*0070*/ 	.short	0x0002
        /*0072*/ 	.short	0x0010
        /*0074*/ 	.byte	0x00, 0xf4, 0x21, 0x00


	//----- nvinfo : EIATTR_KPARAM_INFO
	.align		4
.L_25:
        /*0078*/ 	.byte	0x04, 0x17
        /*007a*/ 	.short	(.L_27 - .L_26)
.L_26:
        /*007c*/ 	.word	0x00000000
        /*0080*/ 	.short	0x0001
        /*0082*/ 	.short	0x0008
        /*0084*/ 	.byte	0x00, 0xf4, 0x21, 0x00


	//----- nvinfo : EIATTR_KPARAM_INFO
	.align		4
.L_27:
        /*0088*/ 	.byte	0x04, 0x17
        /*008a*/ 	.short	(.L_29 - .L_28)
.L_28:
        /*008c*/ 	.word	0x00000000
        /*0090*/ 	.short	0x0000
        /*0092*/ 	.short	0x0000
        /*0094*/ 	.byte	0x00, 0xf4, 0x21, 0x00


	//----- nvinfo : EIATTR_SPARSE_MMA_MASK
	.align		4
.L_29:
        /*0098*/ 	.byte	0x03, 0x50
        /*009a*/ 	.short	0x0000


	//----- nvinfo : EIATTR_MAXREG_COUNT
	.align		4
        /*009c*/ 	.byte	0x03, 0x1b
        /*009e*/ 	.short	0x00ff


	//----- nvinfo : EIATTR_EXIT_INSTR_OFFSETS
	.align		4
        /*00a0*/ 	.byte	0x04, 0x1c
        /*00a2*/ 	.short	(.L_31 - .L_30)


	//   ....[0]....
.L_30:
        /*00a4*/ 	.word	0x000004d0


	//   ....[1]....
        /*00a8*/ 	.word	0x000004f0


	//----- nvinfo : EIATTR_REQNTID
	.align		4
.L_31:
        /*00ac*/ 	.byte	0x04, 0x10
        /*00ae*/ 	.short	(.L_33 - .L_32)
.L_32:
        /*00b0*/ 	.word	0x00000080
        /*00b4*/ 	.word	0x00000001
        /*00b8*/ 	.word	0x00000001


	//----- nvinfo : EIATTR_CBANK_PARAM_SIZE
	.align		4
.L_33:
        /*00bc*/ 	.byte	0x03, 0x19
        /*00be*/ 	.short	0x0044


	//----- nvinfo : EIATTR_PARAM_CBANK
	.align		4
        /*00c0*/ 	.byte	0x04, 0x0a
        /*00c2*/ 	.short	(.L_35 - .L_34)
	.align		4
.L_34:
        /*00c4*/ 	.word	index@(.nv.constant0.triton_poi_fused__native_batch_norm_legit_no_training_cat_relu_3)
        /*00c8*/ 	.short	0x0210
        /*00ca*/ 	.short	0x0044


	//----- nvinfo : EIATTR_SW_WAR
	.align		4
.L_35:
        /*00cc*/ 	.byte	0x04, 0x36
        /*00ce*/ 	.short	(.L_37 - .L_36)
.L_36:
        /*00d0*/ 	.word	0x00000008
.L_37:


//--------------------- .nv.callgraph             --------------------------
	.section	.nv.callgraph,"",@"SHT_CUDA_CALLGRAPH"
	.align	4
	.sectionentsize	8
	.align		4
        /*0000*/ 	.word	0x00000000
	.align		4
        /*0004*/ 	.word	0xffffffff
	.align		4
        /*0008*/ 	.word	0x00000000
	.align		4
        /*000c*/ 	.word	0xfffffffe
	.align		4
        /*0010*/ 	.word	0x00000000
	.align		4
        /*0014*/ 	.word	0xfffffffd
	.align		4
        /*0018*/ 	.word	0x00000000
	.align		4
        /*001c*/ 	.word	0xfffffffc


//--------------------- .nv.constant4             --------------------------
	.section	.nv.constant4,"a",@progbits
	.align	8
	.align		8
.nv.constant4:
        /*0000*/ 	.dword	_$_str
	.align		8
        /*0008*/ 	.dword	_$_str_$_2


//--------------------- .text.triton_poi_fused__native_batch_norm_legit_no_training_cat_relu_3 --------------------------
	.section	.text.triton_poi_fused__native_batch_norm_legit_no_training_cat_relu_3,"ax",@progbits
	.align	128
        .global         triton_poi_fused__native_batch_norm_legit_no_training_cat_relu_3
        .type           triton_poi_fused__native_batch_norm_legit_no_training_cat_relu_3,@function
        .size           triton_poi_fused__native_batch_norm_legit_no_training_cat_relu_3,(.L_x_1 - triton_poi_fused__native_batch_norm_legit_no_training_cat_relu_3)
        .other          triton_poi_fused__native_batch_norm_legit_no_training_cat_relu_3,@"STO_CUDA_ENTRY STV_DEFAULT"
triton_poi_fused__native_batch_norm_legit_no_training_cat_relu_3:
.text.triton_poi_fused__native_batch_norm_legit_no_training_cat_relu_3:
[----:B------:R-:W0:Y:S01]  /*0000*/  LDC R1, c[0x0][0x28] ;  /* 0x00000a00ff017b82 */ /* 0x000e220000000800 */
[----:B------:R-:W1:Y:S07]  /*0010*/  S2R R0, SR_TID.X ;  /* 0x0000000000007919 */ /* 0x000e6e0000002100 */
[----:B------:R-:W2:Y:S01]  /*0020*/  LDC.64 R12, c[0x0][0x228] ;  /* 0x00008a00ff0c7b82 */ /* 0x000ea20000000a00 */
[----:B------:R-:W-:Y:S01]  /*0030*/  ULDC.64 UR4, c[0x0][0x208] ;  /* 0x0000820000047ab9 */ /* 0x000fe20000000a00 */
[----:B------:R-:W-:Y:S01]  /*0040*/  ULDC.64 UR6, c[0x0][0x218] ;  /* 0x0000860000067ab9 */ /* 0x000fe20000000a00 */
[----:B------:R-:W3:Y:S05]  /*0050*/  S2R R3, SR_CTAID.X ;  /* 0x0000000000037919 */ /* 0x000eea0000002500 */
[----:B------:R-:W4:Y:S08]  /*0060*/  LDC.64 R10, c[0x0][0x210] ;  /* 0x00008400ff0a7b82 */ /* 0x000f300000000a00 */
[----:B------:R-:W5:Y:S01]  /*0070*/  LDC.64 R8, c[0x0][0x230] ;  /* 0x00008c00ff087b82 */ /* 0x000f620000000a00 */
[----:B-1----:R-:W-:-:S05]  /*0080*/  LOP3.LUT R0, R0, 0x7f, RZ, 0xc0, !PT ;  /* 0x0000007f00007812 */ /* 0x002fca00078ec0ff */
[----:B---3--:R-:W-:-:S05]  /*0090*/  IMAD R0, R3, 0x80, R0 ;  /* 0x0000008003007824 */ /* 0x008fca00078e0200 */
[----:B------:R-:W-:Y:S02]  /*00a0*/  SHF.R.S32.HI R3, RZ, 0x1f, R0 ;  /* 0x0000001fff037819 */ /* 0x000fe40000011400 */
[----:B------:R-:W-:Y:S02]  /*00b0*/  ISETP.GE.AND P0, PT, R0, 0x6800, PT ;  /* 0x000068000000780c */ /* 0x000fe40003f06270 */
[----:B------:R-:W-:-:S04]  /*00c0*/  LEA.HI R4, R3, R0, RZ, 0x6 ;  /* 0x0000000003047211 */ /* 0x000fc800078f30ff */
[----:B------:R-:W-:-:S05]  /*00d0*/  SHF.R.S32.HI R3, RZ, 0x6, R4 ;  /* 0x00000006ff037819 */ /* 0x000fca0000011404 */
[----:B------:R-:W-:-:S05]  /*00e0*/  IMAD.HI R2, R3, 0x4ec4ec4f, RZ ;  /* 0x4ec4ec4f03027827 */ /* 0x000fca00078e02ff */
[----:B------:R-:W-:-:S04]  /*00f0*/  SHF.R.U32.HI R5, RZ, 0x1f, R2 ;  /* 0x0000001fff057819 */ /* 0x000fc80000011602 */
[----:B------:R-:W-:-:S05]  /*0100*/  LEA.HI.SX32 R2, R2, R5, 0x1b ;  /* 0x0000000502027211 */ /* 0x000fca00078fdaff */
[----:B------:R-:W-:Y:S02]  /*0110*/  IMAD R3, R2, -0x68, R3 ;  /* 0xffffff9802037824 */ /* 0x000fe400078e0203 */
[----:B------:R-:W-:Y:S02]  /*0120*/  IMAD.MOV.U32 R2, RZ, RZ, RZ ;  /* 0x000000ffff027224 */ /* 0x000fe400078e00ff */
[----:B--2---:R-:W-:-:S05]  /*0130*/  IMAD.WIDE R12, R3, 0x4, R12 ;  /* 0x00000004030c7825 */ /* 0x004fca00078e020c */
[----:B------:R1:W2:Y:S01]  /*0140*/  @!P0 LDG.E.EL R2, desc[UR4][R12.64] ;  /* 0x000000040c028981 */ /* 0x0002a2000c2e1900 */
[----:B------:R-:W-:Y:S01]  /*0150*/  IMAD.HI R5, R0, 0x4ec4ec4f, RZ ;  /* 0x4ec4ec4f00057827 */ /* 0x000fe200078e02ff */
[----:B------:R-:W-:Y:S02]  /*0160*/  LOP3.LUT R15, R4, 0xffffffc0, RZ, 0xc0, !PT ;  /* 0xffffffc0040f7812 */ /* 0x000fe400078ec0ff */
[C---:B------:R-:W-:Y:S01]  /*0170*/  ISETP.GE.AND P1, PT, R3.reuse, 0x36, PT ;  /* 0x000000360300780c */ /* 0x040fe20003f26270 */
[----:B------:R-:W-:Y:S01]  /*0180*/  IMAD.SHL.U32 R14, R3, 0x40, RZ ;  /* 0x00000040030e7824 */ /* 0x000fe200078e00ff */
[----:B------:R-:W-:Y:S01]  /*0190*/  SHF.R.U32.HI R6, RZ, 0x1f, R5 ;  /* 0x0000001fff067819 */ /* 0x000fe20000011605 */
[C---:B------:R-:W-:Y:S01]  /*01a0*/  IMAD.IADD R15, R0.reuse, 0x1, -R15 ;  /* 0x00000001000f7824 */ /* 0x040fe200078e0a0f */
[----:B------:R-:W-:Y:S02]  /*01b0*/  ISETP.LT.AND P2, PT, R0, 0x6800, !P1 ;  /* 0x000068000000780c */ /* 0x000fe40004f41270 */
[----:B------:R-:W-:-:S02]  /*01c0*/  LEA.HI.SX32 R17, R5, R6, 0x15 ;  /* 0x0000000605117211 */ /* 0x000fc400078faaff */
[----:B------:R-:W3:Y:S01]  /*01d0*/  LDC.64 R6, c[0x0][0x220] ;  /* 0x00008800ff067b82 */ /* 0x000ee20000000a00 */
[----:B------:R-:W-:Y:S02]  /*01e0*/  ISETP.GT.AND P3, PT, R3, 0x35, !P0 ;  /* 0x000000350300780c */ /* 0x000fe40004764270 */
[C---:B------:R-:W-:Y:S02]  /*01f0*/  IMAD R16, R17.reuse, 0xc80, RZ ;  /* 0x00000c8011107824 */ /* 0x040fe400078e02ff */
[----:B-1----:R-:W-:-:S03]  /*0200*/  IMAD R12, R17, -0x1a00, R0 ;  /* 0xffffe600110c7824 */ /* 0x002fc600078e0200 */
[----:B------:R-:W1:Y:S01]  /*0210*/  LDC.64 R4, c[0x0][0x238] ;  /* 0x00008e00ff047b82 */ /* 0x000e620000000a00 */
[----:B------:R-:W-:Y:S01]  /*0220*/  IADD3 R19, P4, P5, R14, R15, R16 ;  /* 0x0000000f0e137210 */ /* 0x000fe20007d9e010 */
[----:B------:R-:W-:Y:S01]  /*0230*/  IMAD R17, R17, 0xd80, R12 ;  /* 0x00000d8011117824 */ /* 0x000fe200078e020c */
[----:B------:R-:W-:Y:S02]  /*0240*/  SHF.R.S32.HI R13, RZ, 0x1f, R16 ;  /* 0x0000001fff0d7819 */ /* 0x000fe40000011410 */
[----:B------:R-:W-:Y:S01]  /*0250*/  SHF.R.S32.HI R15, RZ, 0x1f, R15 ;  /* 0x0000001fff0f7819 */ /* 0x000fe2000001140f */
[----:B----4-:R-:W-:Y:S01]  /*0260*/  IMAD.WIDE R16, R17, 0x4, R10 ;  /* 0x0000000411107825 */ /* 0x010fe200078e020a */
[----:B------:R-:W-:Y:S02]  /*0270*/  SHF.R.S32.HI R14, RZ, 0x1f, R14 ;  /* 0x0000001fff0e7819 */ /* 0x000fe4000001140e */
[----:B------:R-:W-:Y:S02]  /*0280*/  CS2R R10, SRZ ;  /* 0x00000000000a7805 */ /* 0x000fe4000001ff00 */
[----:B------:R-:W-:-:S02]  /*0290*/  IADD3.X R14, R14, R15, R13, P4, P5 ;  /* 0x0000000f0e0e7210 */ /* 0x000fc400027ea40d */
[----:B------:R-:W-:Y:S02]  /*02a0*/  CS2R R12, SRZ ;  /* 0x00000000000c7805 */ /* 0x000fe4000001ff00 */
[----:B------:R-:W-:-:S04]  /*02b0*/  LEA R18, P4, R19, UR6, 0x2 ;  /* 0x0000000613127c11 */ /* 0x000fc8000f8810ff */
[----:B------:R-:W-:Y:S01]  /*02c0*/  LEA.HI.X R19, R19, UR7, R14, 0x2, P4 ;  /* 0x0000000713137c11 */ /* 0x000fe2000a0f140e */
[----:B------:R-:W4:Y:S01]  /*02d0*/  @P2 LDG.E R12, desc[UR4][R16.64] ;  /* 0x00000004100c2981 */ /* 0x000f22000c1e1900 */
[----:B---3--:R-:W-:-:S03]  /*02e0*/  IMAD.WIDE R6, R3, 0x4, R6 ;  /* 0x0000000403067825 */ /* 0x008fc600078e0206 */
[----:B------:R-:W3:Y:S01]  /*02f0*/  @P3 LDG.E R10, desc[UR4][R18.64+-0x3600] ;  /* 0xffca0004120a3981 */ /* 0x000ee2000c1e1900 */
[----:B------:R-:W-:-:S03]  /*0300*/  IMAD.MOV.U32 R20, RZ, RZ, RZ ;  /* 0x000000ffff147224 */ /* 0x000fc600078e00ff */
[----:B------:R1:W3:Y:S01]  /*0310*/  @!P0 LDG.E.EL R11, desc[UR4][R6.64] ;  /* 0x00000004060b8981 */ /* 0x0002e2000c2e1900 */
[----:B-----5:R-:W-:-:S04]  /*0320*/  IMAD.WIDE R8, R3, 0x4, R8 ;  /* 0x0000000403087825 */ /* 0x020fc800078e0208 */
[----:B-1----:R-:W-:Y:S01]  /*0330*/  IMAD.WIDE R14, R3, 0x4, R4 ;  /* 0x00000004030e7825 */ /* 0x002fe200078e0204 */
[----:B------:R-:W5:Y:S01]  /*0340*/  @!P0 LDG.E.EL R13, desc[UR4][R8.64] ;  /* 0x00000004080d8981 */ /* 0x000f62000c2e1900 */
[----:B------:R-:W1:Y:S03]  /*0350*/  LDC.64 R4, c[0x0][0x240] ;  /* 0x00009000ff047b82 */ /* 0x000e660000000a00 */
[----:B------:R-:W5:Y:S01]  /*0360*/  @!P0 LDG.E.EL R20, desc[UR4][R14.64] ;  /* 0x000000040e148981 */ /* 0x000f62000c2e1900 */
[----:B0-----:R-:W-:Y:S02]  /*0370*/  IMAD.MOV.U32 R6, RZ, RZ, 0x3e800000 ;  /* 0x3e800000ff067424 */ /* 0x001fe400078e00ff */
[----:B-1----:R-:W-:-:S04]  /*0380*/  IMAD.WIDE R4, R0, 0x4, R4 ;  /* 0x0000000400047825 */ /* 0x002fc800078e0204 */
[----:B--2---:R-:W-:Y:S02]  /*0390*/  FADD R16, R2, 9.9999997473787516356e-06 ;  /* 0x3727c5ac02107421 */ /* 0x004fe40000000000 */
[----:B------:R-:W0:Y:S02]  /*03a0*/  LDC.64 R2, c[0x0][0x248] ;  /* 0x00009200ff027b82 */ /* 0x000e240000000a00 */
[----:B------:R-:W1:Y:S02]  /*03b0*/  MUFU.SQRT R17, R16 ;  /* 0x0000001000117308 */ /* 0x000e640000002000 */
[C---:B-1----:R-:W-:Y:S02]  /*03c0*/  FSETP.GT.AND P4, PT, R17.reuse, 8.50705917302346158658e+37, PT ;  /* 0x7e8000001100780b */ /* 0x042fe40003f84000 */
[----:B------:R-:W-:Y:S02]  /*03d0*/  FSETP.GEU.AND P5, PT, R17, 1.175494350822287508e-38, PT ;  /* 0x008000001100780b */ /* 0x000fe40003fae000 */
[----:B------:R-:W-:Y:S01]  /*03e0*/  FSEL R6, R6, 1, P4 ;  /* 0x3f80000006067808 */ /* 0x000fe20002000000 */
[----:B0-----:R-:W-:-:S08]  /*03f0*/  IMAD.WIDE R2, R0, 0x4, R2 ;  /* 0x0000000400027825 */ /* 0x001fd000078e0202 */
[----:B------:R-:W-:Y:S02]  /*0400*/  @P4 FMUL R17, R17, 0.25 ;  /* 0x3e80000011114820 */ /* 0x000fe40000400000 */
[----:B------:R-:W-:Y:S02]  /*0410*/  @!P5 FMUL R6, R6, 16777216 ;  /* 0x4b8000000606d820 */ /* 0x000fe40000400000 */
[----:B------:R-:W-:Y:S01]  /*0420*/  @!P5 FMUL R17, R17, 16777216 ;  /* 0x4b8000001111d820 */ /* 0x000fe20000400000 */
[----:B----4-:R-:W-:-:S05]  /*0430*/  SEL R12, R12, RZ, P2 ;  /* 0x000000ff0c0c7207 */ /* 0x010fca0001000000 */
[----:B------:R-:W0:Y:S01]  /*0440*/  MUFU.RCP R17, R17 ;  /* 0x0000001100117308 */ /* 0x000e220000001000 */
[----:B---3--:R-:W-:-:S05]  /*0450*/  @P1 SEL R12, R10, RZ, P3 ;  /* 0x000000ff0a0c1207 */ /* 0x008fca0001800000 */
[----:B------:R-:W-:Y:S01]  /*0460*/  FADD R11, R12, -R11 ;  /* 0x8000000b0c0b7221 */ /* 0x000fe20000000000 */
[----:B------:R1:W-:Y:S01]  /*0470*/  @!P0 STG.E desc[UR4][R4.64], R12 ;  /* 0x0000000c04008986 */ /* 0x0003e2000c101904 */
[----:B0-----:R-:W-:-:S04]  /*0480*/  FMUL R6, R17, R6 ;  /* 0x0000000611067220 */ /* 0x001fc80000400000 */
[----:B------:R-:W-:-:S04]  /*0490*/  FMUL R11, R11, R6 ;  /* 0x000000060b0b7220 */ /* 0x000fc80000400000 */
[----:B-----5:R-:W-:-:S05]  /*04a0*/  FFMA R11, R11, R13, R20 ;  /* 0x0000000d0b0b7223 */ /* 0x020fca0000000014 */
[----:B------:R-:W-:-:S04]  /*04b0*/  FSETP.GEU.AND P1, PT, R11, RZ, PT ;  /* 0x000000ff0b00720b */ /* 0x000fc80003f2e000 */
[----:B------:R-:W-:Y:S01]  /*04c0*/  FSEL R11, R11, RZ, P1 ;  /* 0x000000ff0b0b7208 */ /* 0x000fe20000800000 */
[----:B-1----:R-:W-:Y:S08]  /*04d0*/  @P0 EXIT ;  /* 0x000000000000094d */ /* 0x002ff00003800000 */
[----:B------:R-:W-:Y:S01]  /*04e0*/  STG.E desc[UR4][R2.64], R11 ;  /* 0x0000000b02007986 */ /* 0x000fe2000c101904 */
[----:B------:R-:W-:Y:S05]  /*04f0*/  EXIT ;  /* 0x000000000000794d */ /* 0x000fea0003800000 */
.L_x_0:
[----:B------:R-:W-:-:S00]  /*0500*/  BRA `(.L_x_0) ;  /* 0xfffffffc00fc7947 */ /* 0x000fc0000383ffff */
[----:B------:R-:W-:-:S00]  /*0510*/  NOP ;  /* 0x0000000000007918 */ /* 0x000fc00000000000 */
        /* <DEDUP_REMOVED lines=14> */
.L_x_1:


//--------------------- .nv.global.init           --------------------------
	.section	.nv.global.init,"aw",@progbits
.nv.global.init:
	.type		_$_str,@object
	.size		_$_str,(_$_str_$_2 - _$_str)
_$_str:
        /*0000*/ 	.byte	0x5f, 0x5f, 0x43, 0x55, 0x44, 0x41, 0x5f, 0x46, 0x54, 0x5a, 0x00
	.type		_$_str_$_2,@object
	.size		_$_str_$_2,(.L_1 - _$_str_$_2)
_$_str_$_2:
        /*000b*/ 	.byte	0x5f, 0x5f, 0x43, 0x55, 0x44, 0x41, 0x5f, 0x50, 0x52, 0x45, 0x43, 0x5f, 0x53, 0x51, 0x52, 0x54
        /*001b*/ 	.byte	0x00
.L_1:


//--------------------- .nv.constant0.triton_poi_fused__native_batch_norm_legit_no_training_cat_relu_3 --------------------------
	.section	.nv.constant0.triton_poi_fused__native_batch_norm_legit_no_training_cat_relu_3,"a",@progbits
	.sectionflags	@""
	.align	4
.nv.constant0.triton_poi_fused__native_batch_norm_legit_no_training_cat_relu_3:
	.zero		596
